//
// Generated by NVIDIA NVVM Compiler
//
// Compiler Build ID: CL-36424714
// Cuda compilation tools, release 13.0, V13.0.88
// Based on NVVM 20.0.0
//

.version 9.0
.target sm_100
.address_size 64

	// .globl	_Z13iterateKernelPmS_PciPi

.visible .entry _Z13iterateKernelPmS_PciPi(
	.param .u64 .ptr .align 1 _Z13iterateKernelPmS_PciPi_param_0,
	.param .u64 .ptr .align 1 _Z13iterateKernelPmS_PciPi_param_1,
	.param .u64 .ptr .align 1 _Z13iterateKernelPmS_PciPi_param_2,
	.param .u32 _Z13iterateKernelPmS_PciPi_param_3,
	.param .u64 .ptr .align 1 _Z13iterateKernelPmS_PciPi_param_4
)
{
	.reg .pred 	%p<6>;
	.reg .b32 	%r<4>;
	.reg .b64 	%rd<15>;

	ld.param.u64 	%rd4, [_Z13iterateKernelPmS_PciPi_param_0];
	ld.param.u64 	%rd5, [_Z13iterateKernelPmS_PciPi_param_1];
	ld.param.u32 	%r1, [_Z13iterateKernelPmS_PciPi_param_3];
	ld.param.u64 	%rd3, [_Z13iterateKernelPmS_PciPi_param_4];
	cvta.to.global.u64 	%rd1, %rd4;
	cvta.to.global.u64 	%rd2, %rd5;
	mov.u32 	%r2, %tid.x;
	setp.ge.s32 	%p1, %r2, %r1;
	@%p1 bra 	$L__BB0_6;
	ld.global.u64 	%rd6, [%rd1];
	ld.global.u64 	%rd7, [%rd2];
	setp.ne.s64 	%p2, %rd6, %rd7;
	@%p2 bra 	$L__BB0_6;
	ld.global.u64 	%rd8, [%rd1+8];
	ld.global.u64 	%rd9, [%rd2+8];
	setp.ne.s64 	%p3, %rd8, %rd9;
	@%p3 bra 	$L__BB0_6;
	ld.global.u64 	%rd10, [%rd1+16];
	ld.global.u64 	%rd11, [%rd2+16];
	setp.ne.s64 	%p4, %rd10, %rd11;
	@%p4 bra 	$L__BB0_6;
	ld.global.u64 	%rd12, [%rd1+24];
	ld.global.u64 	%rd13, [%rd2+24];
	setp.ne.s64 	%p5, %rd12, %rd13;
	@%p5 bra 	$L__BB0_6;
	cvta.to.global.u64 	%rd14, %rd3;
	mov.b32 	%r3, 1;
	st.global.u32 	[%rd14], %r3;
$L__BB0_6:
	ret;

}


// ===== COMPILED SASS (sm_100) =====

	.target	sm_100

	.elftype	@"ET_EXEC"


//--------------------- .note.nv.tkinfo           --------------------------
	.section	.note.nv.tkinfo,"",@"SHT_NOTE"
	.sectionflags	@"SHF_NOTE_NV_TKINFO"
	.tkinfo
        /*0018*/ 	.word	0x00000002
        /*0030*/ 	.string	""
        /*0030*/ 	.string	"ptxas"
        /*0030*/ 	.string	"Cuda compilation tools, release 13.0, V13.0.88"
        /*0030*/ 	.string	"Build cuda_13.0.r13.0/compiler.36424714_0"
        /*0030*/ 	.string	"-arch sm_100 -m 64 "



//--------------------- .note.nv.cuinfo           --------------------------
	.section	.note.nv.cuinfo,"",@"SHT_NOTE"
	.sectionflags	@"SHF_NOTE_NV_CUINFO"
        /*0018*/ 	.short	0x0002
        /*001a*/ 	.short	0x0064
        /*001c*/ 	.short	0x0082
	.zero		2


//--------------------- .nv.info                  --------------------------
	.section	.nv.info,"",@"SHT_CUDA_INFO"
	.align	4


	//----- nvinfo : EIATTR_REGCOUNT
	.align		4
        /*0000*/ 	.byte	0x04, 0x2f
        /*0002*/ 	.short	(.L_1 - .L_0)
	.align		4
.L_0:
        /*0004*/ 	.word	index@(_Z13iterateKernelPmS_PciPi)
        /*0008*/ 	.word	0x0000000c


	//----- nvinfo : EIATTR_FRAME_SIZE
	.align		4
.L_1:
        /*000c*/ 	.byte	0x04, 0x11
        /*000e*/ 	.short	(.L_3 - .L_2)
	.align		4
.L_2:
        /*0010*/ 	.word	index@(_Z13iterateKernelPmS_PciPi)
        /*0014*/ 	.word	0x00000000


	//----- nvinfo : EIATTR_MIN_STACK_SIZE
	.align		4
.L_3:
        /*0018*/ 	.byte	0x04, 0x12
        /*001a*/ 	.short	(.L_5 - .L_4)
	.align		4
.L_4:
        /*001c*/ 	.word	index@(_Z13iterateKernelPmS_PciPi)
        /*0020*/ 	.word	0x00000000
.L_5:


//--------------------- .nv.compat                --------------------------
	.section	.nv.compat,"",@"SHT_CUDA_COMPAT_INFO"
	.align	4
        /*0000*/ 	.byte	0x02, 0x09, 0x00, 0x00, 0x02, 0x02, 0x01, 0x00, 0x02, 0x05, 0x05, 0x00, 0x03, 0x07, 0x01, 0x01
        /*0010*/ 	.byte	0x02, 0x03, 0x00, 0x00, 0x02, 0x06, 0x01, 0x00, 0x04, 0x0b, 0x08, 0x00, 0x09, 0x00, 0x00, 0x00
        /*0020*/ 	.byte	0x00, 0x00, 0x00, 0x00


//--------------------- .nv.info._Z13iterateKernelPmS_PciPi --------------------------
	.section	.nv.info._Z13iterateKernelPmS_PciPi,"",@"SHT_CUDA_INFO"
	.sectionflags	@""
	.align	4


	//----- nvinfo : EIATTR_CUDA_API_VERSION
	.align		4
        /*0000*/ 	.byte	0x04, 0x37
        /*0002*/ 	.short	(.L_7 - .L_6)
.L_6:
        /*0004*/ 	.word	0x00000082


	//----- nvinfo : EIATTR_KPARAM_INFO
	.align		4
.L_7:
        /*0008*/ 	.byte	0x04, 0x17
        /*000a*/ 	.short	(.L_9 - .L_8)
.L_8:
        /*000c*/ 	.word	0x00000000
        /*0010*/ 	.short	0x0004
        /*0012*/ 	.short	0x0020
        /*0014*/ 	.byte	0x00, 0xf5, 0x21, 0x00


	//----- nvinfo : EIATTR_KPARAM_INFO
	.align		4
.L_9:
        /*0018*/ 	.byte	0x04, 0x17
        /*001a*/ 	.short	(.L_11 - .L_10)
.L_10:
        /*001c*/ 	.word	0x00000000
        /*0020*/ 	.short	0x0003
        /*0022*/ 	.short	0x0018
        /*0024*/ 	.byte	0x00, 0xf0, 0x11, 0x00


	//----- nvinfo : EIATTR_KPARAM_INFO
	.align		4
.L_11:
        /*0028*/ 	.byte	0x04, 0x17
        /*002a*/ 	.short	(.L_13 - .L_12)
.L_12:
        /*002c*/ 	.word	0x00000000
        /*0030*/ 	.short	0x0002
        /*0032*/ 	.short	0x0010
        /*0034*/ 	.byte	0x00, 0xf5, 0x21, 0x00


	//----- nvinfo : EIATTR_KPARAM_INFO
	.align		4
.L_13:
        /*0038*/ 	.byte	0x04, 0x17
        /*003a*/ 	.short	(.L_15 - .L_14)
.L_14:
        /*003c*/ 	.word	0x00000000
        /*0040*/ 	.short	0x0001
        /*0042*/ 	.short	0x0008
        /*0044*/ 	.byte	0x00, 0xf5, 0x21, 0x00


	//----- nvinfo : EIATTR_KPARAM_INFO
	.align		4
.L_15:
        /*0048*/ 	.byte	0x04, 0x17
        /*004a*/ 	.short	(.L_17 - .L_16)
.L_16:
        /*004c*/ 	.word	0x00000000
        /*0050*/ 	.short	0x0000
        /*0052*/ 	.short	0x0000
        /*0054*/ 	.byte	0x00, 0xf5, 0x21, 0x00


	//----- nvinfo : EIATTR_SPARSE_MMA_MASK
	.align		4
.L_17:
        /*0058*/ 	.byte	0x03, 0x50
        /*005a*/ 	.short	0x0000


	//----- nvinfo : EIATTR_MAXREG_COUNT
	.align		4
        /*005c*/ 	.byte	0x03, 0x1b
        /*005e*/ 	.short	0x00ff


	//----- nvinfo : EIATTR_MERCURY_ISA_VERSION
	.align		4
        /*0060*/ 	.byte	0x03, 0x5f
        /*0062*/ 	.short	0x0101


	//----- nvinfo : EIATTR_VRC_CTA_INIT_COUNT
	.align		4
        /*0064*/ 	.byte	0x02, 0x4a
	.zero		1
	.zero		1


	//----- nvinfo : EIATTR_EXIT_INSTR_OFFSETS
	.align		4
        /*0068*/ 	.byte	0x04, 0x1c
        /*006a*/ 	.short	(.L_19 - .L_18)


	//   ....[0]....
.L_18:
        /*006c*/ 	.word	0x00000040


	//   ....[1]....
        /*0070*/ 	.word	0x000000c0


	//   ....[2]....
        /*0074*/ 	.word	0x00000110


	//   ....[3]....
        /*0078*/ 	.word	0x00000160


	//   ....[4]....
        /*007c*/ 	.word	0x000001b0


	//   ....[5]....
        /*0080*/ 	.word	0x000001f0


	//----- nvinfo : EIATTR_CBANK_PARAM_SIZE
	.align		4
.L_19:
        /*0084*/ 	.byte	0x03, 0x19
        /*0086*/ 	.short	0x0028


	//----- nvinfo : EIATTR_PARAM_CBANK
	.align		4
        /*0088*/ 	.byte	0x04, 0x0a
        /*008a*/ 	.short	(.L_21 - .L_20)
	.align		4
.L_20:
        /*008c*/ 	.word	index@(.nv.constant0._Z13iterateKernelPmS_PciPi)
        /*0090*/ 	.short	0x0380
        /*0092*/ 	.short	0x0028


	//----- nvinfo : EIATTR_SW_WAR
	.align		4
.L_21:
        /*0094*/ 	.byte	0x04, 0x36
        /*0096*/ 	.short	(.L_23 - .L_22)
.L_22:
        /*0098*/ 	.word	0x00000008
.L_23:


//--------------------- .nv.callgraph             --------------------------
	.section	.nv.callgraph,"",@"SHT_CUDA_CALLGRAPH"
	.align	4
	.sectionentsize	8
	.align		4
        /*0000*/ 	.word	0x00000000
	.align		4
        /*0004*/ 	.word	0xffffffff
	.align		4
        /*0008*/ 	.word	0x00000000
	.align		4
        /*000c*/ 	.word	0xfffffffe
	.align		4
        /*0010*/ 	.word	0x00000000
	.align		4
        /*0014*/ 	.word	0xfffffffd
	.align		4
        /*0018*/ 	.word	0x00000000
	.align		4
        /*001c*/ 	.word	0xfffffffc


//--------------------- .text._Z13iterateKernelPmS_PciPi --------------------------
	.section	.text._Z13iterateKernelPmS_PciPi,"ax",@progbits
	.align	128
        .global         _Z13iterateKernelPmS_PciPi
        .type           _Z13iterateKernelPmS_PciPi,@function
        .size           _Z13iterateKernelPmS_PciPi,(.L_x_1 - _Z13iterateKernelPmS_PciPi)
        .other          _Z13iterateKernelPmS_PciPi,@"STO_CUDA_ENTRY STV_DEFAULT"
_Z13iterateKernelPmS_PciPi:
.text._Z13iterateKernelPmS_PciPi:
[----:B------:R-:W-:Y:S01]  /*0000*/  LDC R1, c[0x0][0x37c] ;  /* 0x0000df00ff017b82 */ /* 0x000fe20000000800 */
[----:B------:R-:W0:Y:S01]  /*0010*/  S2R R0, SR_TID.X ;  /* 0x0000000000007919 */ /* 0x000e220000002100 */
[----:B------:R-:W0:Y:S02]  /*0020*/  LDCU UR4, c[0x0][0x398] ;  /* 0x00007300ff0477ac */ /* 0x000e240008000800 */
[----:B0-----:R-:W-:-:S13]  /*0030*/  ISETP.GE.AND P0, PT, R0, UR4, PT ;  /* 0x0000000400007c0c */ /* 0x001fda000bf06270 */
[----:B------:R-:W-:Y:S05]  /*0040*/  @P0 EXIT ;  /* 0x000000000000094d */ /* 0x000fea0003800000 */
[----:B------:R-:W0:Y:S01]  /*0050*/  LDC.64 R2, c[0x0][0x380] ;  /* 0x0000e000ff027b82 */ /* 0x000e220000000a00 */
[----:B------:R-:W0:Y:S07]  /*0060*/  LDCU.64 UR4, c[0x0][0x358] ;  /* 0x00006b00ff0477ac */ /* 0x000e2e0008000a00 */
[----:B------:R-:W1:Y:S01]  /*0070*/  LDC.64 R6, c[0x0][0x388] ;  /* 0x0000e200ff067b82 */ /* 0x000e620000000a00 */
[----:B0-----:R-:W2:Y:S04]  /*0080*/  LDG.E.64 R4, desc[UR4][R2.64] ;  /* 0x0000000402047981 */ /* 0x001ea8000c1e1b00 */
[----:B-1----:R-:W2:Y:S02]  /*0090*/  LDG.E.64 R8, desc[UR4][R6.64] ;  /* 0x0000000406087981 */ /* 0x002ea4000c1e1b00 */
[----:B--2---:R-:W-:-:S04]  /*00a0*/  ISETP.NE.U32.AND P0, PT, R4, R8, PT ;  /* 0x000000080400720c */ /* 0x004fc80003f05070 */
[----:B------:R-:W-:-:S13]  /*00b0*/  ISETP.NE.AND.EX P0, PT, R5, R9, PT, P0 ;  /* 0x000000090500720c */ /* 0x000fda0003f05300 */
[----:B------:R-:W-:Y:S05]  /*00c0*/  @P0 EXIT ;  /* 0x000000000000094d */ /* 0x000fea0003800000 */
[----:B------:R-:W2:Y:S04]  /*00d0*/  LDG.E.64 R4, desc[UR4][R2.64+0x8] ;  /* 0x0000080402047981 */ /* 0x000ea8000c1e1b00 */
[----:B------:R-:W2:Y:S02]  /*00e0*/  LDG.E.64 R8, desc[UR4][R6.64+0x8] ;  /* 0x0000080406087981 */ /* 0x000ea4000c1e1b00 */
        /* <DEDUP_REMOVED lines=13> */
[----:B------:R-:W0:Y:S01]  /*01c0*/  LDC.64 R2, c[0x0][0x3a0] ;  /* 0x0000e800ff027b82 */ /* 0x000e220000000a00 */
[----:B------:R-:W-:-:S05]  /*01d0*/  IMAD.MOV.U32 R5, RZ, RZ, 0x1 ;  /* 0x00000001ff057424 */ /* 0x000fca00078e00ff */
[----:B0-----:R-:W-:Y:S01]  /*01e0*/  STG.E desc[UR4][R2.64], R5 ;  /* 0x0000000502007986 */ /* 0x001fe2000c101904 */
[----:B------:R-:W-:Y:S05]  /*01f0*/  EXIT ;  /* 0x000000000000794d */ /* 0x000fea0003800000 */
.L_x_0:
[----:B------:R-:W-:-:S00]  /*0200*/  BRA `(.L_x_0) ;  /* 0xfffffffc00fc7947 */ /* 0x000fc0000383ffff */
[----:B------:R-:W-:-:S00]  /*0210*/  NOP ;  /* 0x0000000000007918 */ /* 0x000fc00000000000 */
        /* <DEDUP_REMOVED lines=14> */
.L_x_1:


//--------------------- .nv.shared.reserved.0     --------------------------
	.section	.nv.shared.reserved.0,"aw",@nobits
	.weak		__nv_reservedSMEM_offset_0_alias
	.size		__nv_reservedSMEM_offset_0_alias, 0, 64
	.other		__nv_reservedSMEM_offset_0_alias,@"STO_CUDA_RESERVED_SHARED STV_DEFAULT"
__nv_reservedSMEM_offset_0_alias:
	.zero		0
	.zero		64


//--------------------- .nv.constant0._Z13iterateKernelPmS_PciPi --------------------------
	.section	.nv.constant0._Z13iterateKernelPmS_PciPi,"a",@progbits
	.sectionflags	@""
	.align	4
.nv.constant0._Z13iterateKernelPmS_PciPi:
	.zero		936


//--------------------- SYMBOLS --------------------------

	.type		.nv.reservedSmem.offset0,@object
	.size		.nv.reservedSmem.offset0,0x4
